//
// Generated by NVIDIA NVVM Compiler
//
// Compiler Build ID: CL-36424714
// Cuda compilation tools, release 13.0, V13.0.88
// Based on NVVM 20.0.0
//

.version 9.0
.target sm_100
.address_size 64

	// .globl	_Z9histogramPiS_iii

.visible .entry _Z9histogramPiS_iii(
	.param .u64 .ptr .align 1 _Z9histogramPiS_iii_param_0,
	.param .u64 .ptr .align 1 _Z9histogramPiS_iii_param_1,
	.param .u32 _Z9histogramPiS_iii_param_2,
	.param .u32 _Z9histogramPiS_iii_param_3,
	.param .u32 _Z9histogramPiS_iii_param_4
)
{
	.reg .pred 	%p<2>;
	.reg .b32 	%r<10>;
	.reg .b64 	%rd<9>;

	ld.param.u64 	%rd1, [_Z9histogramPiS_iii_param_0];
	ld.param.u64 	%rd2, [_Z9histogramPiS_iii_param_1];
	ld.param.u32 	%r3, [_Z9histogramPiS_iii_param_2];
	ld.param.u32 	%r2, [_Z9histogramPiS_iii_param_4];
	mov.u32 	%r4, %ctaid.x;
	mov.u32 	%r5, %ntid.x;
	mov.u32 	%r6, %tid.x;
	mad.lo.s32 	%r1, %r4, %r5, %r6;
	setp.ge.s32 	%p1, %r1, %r3;
	@%p1 bra 	$L__BB0_2;
	cvta.to.global.u64 	%rd3, %rd1;
	cvta.to.global.u64 	%rd4, %rd2;
	mul.wide.s32 	%rd5, %r1, 4;
	add.s64 	%rd6, %rd3, %rd5;
	ld.global.u32 	%r7, [%rd6];
	div.s32 	%r8, %r7, %r2;
	mul.wide.s32 	%rd7, %r8, 4;
	add.s64 	%rd8, %rd4, %rd7;
	atom.global.add.u32 	%r9, [%rd8], 1;
$L__BB0_2:
	ret;

}


// ===== COMPILED SASS (sm_100) =====

	.target	sm_100

	.elftype	@"ET_EXEC"


//--------------------- .note.nv.tkinfo           --------------------------
	.section	.note.nv.tkinfo,"",@"SHT_NOTE"
	.sectionflags	@"SHF_NOTE_NV_TKINFO"
	.tkinfo
        /*0018*/ 	.word	0x00000002
        /*0030*/ 	.string	""
        /*0030*/ 	.string	"ptxas"
        /*0030*/ 	.string	"Cuda compilation tools, release 13.0, V13.0.88"
        /*0030*/ 	.string	"Build cuda_13.0.r13.0/compiler.36424714_0"
        /*0030*/ 	.string	"-arch sm_100 -m 64 "



//--------------------- .note.nv.cuinfo           --------------------------
	.section	.note.nv.cuinfo,"",@"SHT_NOTE"
	.sectionflags	@"SHF_NOTE_NV_CUINFO"
        /*0018*/ 	.short	0x0002
        /*001a*/ 	.short	0x0064
        /*001c*/ 	.short	0x0082
	.zero		2


//--------------------- .nv.info                  --------------------------
	.section	.nv.info,"",@"SHT_CUDA_INFO"
	.align	4


	//----- nvinfo : EIATTR_REGCOUNT
	.align		4
        /*0000*/ 	.byte	0x04, 0x2f
        /*0002*/ 	.short	(.L_1 - .L_0)
	.align		4
.L_0:
        /*0004*/ 	.word	index@(_Z9histogramPiS_iii)
        /*0008*/ 	.word	0x0000000e


	//----- nvinfo : EIATTR_FRAME_SIZE
	.align		4
.L_1:
        /*000c*/ 	.byte	0x04, 0x11
        /*000e*/ 	.short	(.L_3 - .L_2)
	.align		4
.L_2:
        /*0010*/ 	.word	index@(_Z9histogramPiS_iii)
        /*0014*/ 	.word	0x00000000


	//----- nvinfo : EIATTR_MIN_STACK_SIZE
	.align		4
.L_3:
        /*0018*/ 	.byte	0x04, 0x12
        /*001a*/ 	.short	(.L_5 - .L_4)
	.align		4
.L_4:
        /*001c*/ 	.word	index@(_Z9histogramPiS_iii)
        /*0020*/ 	.word	0x00000000
.L_5:


//--------------------- .nv.compat                --------------------------
	.section	.nv.compat,"",@"SHT_CUDA_COMPAT_INFO"
	.align	4
        /*0000*/ 	.byte	0x02, 0x09, 0x00, 0x00, 0x02, 0x02, 0x01, 0x00, 0x02, 0x05, 0x05, 0x00, 0x03, 0x07, 0x01, 0x01
        /*0010*/ 	.byte	0x02, 0x03, 0x00, 0x00, 0x02, 0x06, 0x01, 0x00, 0x04, 0x0b, 0x08, 0x00, 0x09, 0x00, 0x00, 0x00
        /*0020*/ 	.byte	0x00, 0x00, 0x00, 0x00


//--------------------- .nv.info._Z9histogramPiS_iii --------------------------
	.section	.nv.info._Z9histogramPiS_iii,"",@"SHT_CUDA_INFO"
	.sectionflags	@""
	.align	4


	//----- nvinfo : EIATTR_CUDA_API_VERSION
	.align		4
        /*0000*/ 	.byte	0x04, 0x37
        /*0002*/ 	.short	(.L_7 - .L_6)
.L_6:
        /*0004*/ 	.word	0x00000082


	//----- nvinfo : EIATTR_KPARAM_INFO
	.align		4
.L_7:
        /*0008*/ 	.byte	0x04, 0x17
        /*000a*/ 	.short	(.L_9 - .L_8)
.L_8:
        /*000c*/ 	.word	0x00000000
        /*0010*/ 	.short	0x0004
        /*0012*/ 	.short	0x0018
        /*0014*/ 	.byte	0x00, 0xf0, 0x11, 0x00


	//----- nvinfo : EIATTR_KPARAM_INFO
	.align		4
.L_9:
        /*0018*/ 	.byte	0x04, 0x17
        /*001a*/ 	.short	(.L_11 - .L_10)
.L_10:
        /*001c*/ 	.word	0x00000000
        /*0020*/ 	.short	0x0003
        /*0022*/ 	.short	0x0014
        /*0024*/ 	.byte	0x00, 0xf0, 0x11, 0x00


	//----- nvinfo : EIATTR_KPARAM_INFO
	.align		4
.L_11:
        /*0028*/ 	.byte	0x04, 0x17
        /*002a*/ 	.short	(.L_13 - .L_12)
.L_12:
        /*002c*/ 	.word	0x00000000
        /*0030*/ 	.short	0x0002
        /*0032*/ 	.short	0x0010
        /*0034*/ 	.byte	0x00, 0xf0, 0x11, 0x00


	//----- nvinfo : EIATTR_KPARAM_INFO
	.align		4
.L_13:
        /*0038*/ 	.byte	0x04, 0x17
        /*003a*/ 	.short	(.L_15 - .L_14)
.L_14:
        /*003c*/ 	.word	0x00000000
        /*0040*/ 	.short	0x0001
        /*0042*/ 	.short	0x0008
        /*0044*/ 	.byte	0x00, 0xf5, 0x21, 0x00


	//----- nvinfo : EIATTR_KPARAM_INFO
	.align		4
.L_15:
        /*0048*/ 	.byte	0x04, 0x17
        /*004a*/ 	.short	(.L_17 - .L_16)
.L_16:
        /*004c*/ 	.word	0x00000000
        /*0050*/ 	.short	0x0000
        /*0052*/ 	.short	0x0000
        /*0054*/ 	.byte	0x00, 0xf5, 0x21, 0x00


	//----- nvinfo : EIATTR_SPARSE_MMA_MASK
	.align		4
.L_17:
        /*0058*/ 	.byte	0x03, 0x50
        /*005a*/ 	.short	0x0000


	//----- nvinfo : EIATTR_MAXREG_COUNT
	.align		4
        /*005c*/ 	.byte	0x03, 0x1b
        /*005e*/ 	.short	0x00ff


	//----- nvinfo : EIATTR_MERCURY_ISA_VERSION
	.align		4
        /*0060*/ 	.byte	0x03, 0x5f
        /*0062*/ 	.short	0x0101


	//----- nvinfo : EIATTR_VRC_CTA_INIT_COUNT
	.align		4
        /*0064*/ 	.byte	0x02, 0x4a
	.zero		1
	.zero		1


	//----- nvinfo : EIATTR_EXIT_INSTR_OFFSETS
	.align		4
        /*0068*/ 	.byte	0x04, 0x1c
        /*006a*/ 	.short	(.L_19 - .L_18)


	//   ....[0]....
.L_18:
        /*006c*/ 	.word	0x00000070


	//   ....[1]....
        /*0070*/ 	.word	0x00000280


	//----- nvinfo : EIATTR_CBANK_PARAM_SIZE
	.align		4
.L_19:
        /*0074*/ 	.byte	0x03, 0x19
        /*0076*/ 	.short	0x001c


	//----- nvinfo : EIATTR_PARAM_CBANK
	.align		4
        /*0078*/ 	.byte	0x04, 0x0a
        /*007a*/ 	.short	(.L_21 - .L_20)
	.align		4
.L_20:
        /*007c*/ 	.word	index@(.nv.constant0._Z9histogramPiS_iii)
        /*0080*/ 	.short	0x0380
        /*0082*/ 	.short	0x001c


	//----- nvinfo : EIATTR_SW_WAR
	.align		4
.L_21:
        /*0084*/ 	.byte	0x04, 0x36
        /*0086*/ 	.short	(.L_23 - .L_22)
.L_22:
        /*0088*/ 	.word	0x00000008
.L_23:


//--------------------- .nv.callgraph             --------------------------
	.section	.nv.callgraph,"",@"SHT_CUDA_CALLGRAPH"
	.align	4
	.sectionentsize	8
	.align		4
        /*0000*/ 	.word	0x00000000
	.align		4
        /*0004*/ 	.word	0xffffffff
	.align		4
        /*0008*/ 	.word	0x00000000
	.align		4
        /*000c*/ 	.word	0xfffffffe
	.align		4
        /*0010*/ 	.word	0x00000000
	.align		4
        /*0014*/ 	.word	0xfffffffd
	.align		4
        /*0018*/ 	.word	0x00000000
	.align		4
        /*001c*/ 	.word	0xfffffffc


//--------------------- .text._Z9histogramPiS_iii --------------------------
	.section	.text._Z9histogramPiS_iii,"ax",@progbits
	.align	128
        .global         _Z9histogramPiS_iii
        .type           _Z9histogramPiS_iii,@function
        .size           _Z9histogramPiS_iii,(.L_x_1 - _Z9histogramPiS_iii)
        .other          _Z9histogramPiS_iii,@"STO_CUDA_ENTRY STV_DEFAULT"
_Z9histogramPiS_iii:
.text._Z9histogramPiS_iii:
[----:B------:R-:W-:Y:S01]  /*0000*/  LDC R1, c[0x0][0x37c] ;  /* 0x0000df00ff017b82 */ /* 0x000fe20000000800 */
[----:B------:R-:W0:Y:S07]  /*0010*/  S2R R0, SR_TID.X ;  /* 0x0000000000007919 */ /* 0x000e2e0000002100 */
[----:B------:R-:W0:Y:S01]  /*0020*/  S2UR UR4, SR_CTAID.X ;  /* 0x00000000000479c3 */ /* 0x000e220000002500 */
[----:B------:R-:W1:Y:S07]  /*0030*/  LDCU UR5, c[0x0][0x390] ;  /* 0x00007200ff0577ac */ /* 0x000e6e0008000800 */
[----:B------:R-:W0:Y:S02]  /*0040*/  LDC R5, c[0x0][0x360] ;  /* 0x0000d800ff057b82 */ /* 0x000e240000000800 */
[----:B0-----:R-:W-:-:S05]  /*0050*/  IMAD R5, R5, UR4, R0 ;  /* 0x0000000405057c24 */ /* 0x001fca000f8e0200 */
[----:B-1----:R-:W-:-:S13]  /*0060*/  ISETP.GE.AND P0, PT, R5, UR5, PT ;  /* 0x0000000505007c0c */ /* 0x002fda000bf06270 */
[----:B------:R-:W-:Y:S05]  /*0070*/  @P0 EXIT ;  /* 0x000000000000094d */ /* 0x000fea0003800000 */
[----:B------:R-:W0:Y:S01]  /*0080*/  LDC.64 R2, c[0x0][0x380] ;  /* 0x0000e000ff027b82 */ /* 0x000e220000000a00 */
[----:B------:R-:W1:Y:S07]  /*0090*/  LDCU.64 UR4, c[0x0][0x358] ;  /* 0x00006b00ff0477ac */ /* 0x000e6e0008000a00 */
[----:B------:R-:W2:Y:S01]  /*00a0*/  LDC R9, c[0x0][0x398] ;  /* 0x0000e600ff097b82 */ /* 0x000ea20000000800 */
[----:B0-----:R-:W-:-:S06]  /*00b0*/  IMAD.WIDE R2, R5, 0x4, R2 ;  /* 0x0000000405027825 */ /* 0x001fcc00078e0202 */
[----:B-1----:R-:W3:Y:S01]  /*00c0*/  LDG.E R2, desc[UR4][R2.64] ;  /* 0x0000000402027981 */ /* 0x002ee2000c1e1900 */
[----:B--2---:R-:W-:-:S04]  /*00d0*/  IABS R7, R9 ;  /* 0x0000000900077213 */ /* 0x004fc80000000000 */
[----:B------:R-:W0:Y:S08]  /*00e0*/  I2F.RP R0, R7 ;  /* 0x0000000700007306 */ /* 0x000e300000209400 */
[----:B0-----:R-:W0:Y:S02]  /*00f0*/  MUFU.RCP R0, R0 ;  /* 0x0000000000007308 */ /* 0x001e240000001000 */
[----:B0-----:R-:W-:-:S06]  /*0100*/  VIADD R4, R0, 0xffffffe ;  /* 0x0ffffffe00047836 */ /* 0x001fcc0000000000 */
[----:B------:R0:W1:Y:S02]  /*0110*/  F2I.FTZ.U32.TRUNC.NTZ R5, R4 ;  /* 0x0000000400057305 */ /* 0x000064000021f000 */
[----:B0-----:R-:W-:Y:S01]  /*0120*/  IMAD.MOV.U32 R4, RZ, RZ, RZ ;  /* 0x000000ffff047224 */ /* 0x001fe200078e00ff */
[----:B-1----:R-:W-:-:S05]  /*0130*/  IADD3 R6, PT, PT, RZ, -R5, RZ ;  /* 0x80000005ff067210 */ /* 0x002fca0007ffe0ff */
[----:B------:R-:W-:-:S04]  /*0140*/  IMAD R11, R6, R7, RZ ;  /* 0x00000007060b7224 */ /* 0x000fc800078e02ff */
[----:B------:R-:W-:Y:S01]  /*0150*/  IMAD.HI.U32 R5, R5, R11, R4 ;  /* 0x0000000b05057227 */ /* 0x000fe200078e0004 */
[----:B---3--:R-:W-:-:S05]  /*0160*/  IABS R6, R2 ;  /* 0x0000000200067213 */ /* 0x008fca0000000000 */
[----:B------:R-:W-:-:S05]  /*0170*/  IMAD.HI.U32 R5, R5, R6, RZ ;  /* 0x0000000605057227 */ /* 0x000fca00078e00ff */
[----:B------:R-:W-:-:S05]  /*0180*/  IADD3 R0, PT, PT, -R5, RZ, RZ ;  /* 0x000000ff05007210 */ /* 0x000fca0007ffe1ff */
[----:B------:R-:W-:-:S05]  /*0190*/  IMAD R0, R7, R0, R6 ;  /* 0x0000000007007224 */ /* 0x000fca00078e0206 */
[----:B------:R-:W-:-:S13]  /*01a0*/  ISETP.GT.U32.AND P2, PT, R7, R0, PT ;  /* 0x000000000700720c */ /* 0x000fda0003f44070 */
[----:B------:R-:W-:Y:S01]  /*01b0*/  @!P2 IMAD.IADD R0, R0, 0x1, -R7 ;  /* 0x000000010000a824 */ /* 0x000fe200078e0a07 */
[----:B------:R-:W-:Y:S02]  /*01c0*/  @!P2 IADD3 R5, PT, PT, R5, 0x1, RZ ;  /* 0x000000010505a810 */ /* 0x000fe40007ffe0ff */
[----:B------:R-:W-:Y:S02]  /*01d0*/  ISETP.NE.AND P2, PT, R9, RZ, PT ;  /* 0x000000ff0900720c */ /* 0x000fe40003f45270 */
[----:B------:R-:W-:Y:S01]  /*01e0*/  ISETP.GE.U32.AND P0, PT, R0, R7, PT ;  /* 0x000000070000720c */ /* 0x000fe20003f06070 */
[----:B------:R-:W-:Y:S01]  /*01f0*/  IMAD.MOV.U32 R7, RZ, RZ, 0x1 ;  /* 0x00000001ff077424 */ /* 0x000fe200078e00ff */
[----:B------:R-:W-:Y:S02]  /*0200*/  LOP3.LUT R0, R2, R9, RZ, 0x3c, !PT ;  /* 0x0000000902007212 */ /* 0x000fe400078e3cff */
[----:B------:R-:W0:Y:S02]  /*0210*/  LDC.64 R2, c[0x0][0x388] ;  /* 0x0000e200ff027b82 */ /* 0x000e240000000a00 */
[----:B------:R-:W-:-:S07]  /*0220*/  ISETP.GE.AND P1, PT, R0, RZ, PT ;  /* 0x000000ff0000720c */ /* 0x000fce0003f26270 */
[----:B------:R-:W-:-:S06]  /*0230*/  @P0 VIADD R5, R5, 0x1 ;  /* 0x0000000105050836 */ /* 0x000fcc0000000000 */
[----:B------:R-:W-:Y:S02]  /*0240*/  @!P1 IADD3 R5, PT, PT, -R5, RZ, RZ ;  /* 0x000000ff05059210 */ /* 0x000fe40007ffe1ff */
[----:B------:R-:W-:-:S05]  /*0250*/  @!P2 LOP3.LUT R5, RZ, R9, RZ, 0x33, !PT ;  /* 0x00000009ff05a212 */ /* 0x000fca00078e33ff */
[----:B0-----:R-:W-:-:S05]  /*0260*/  IMAD.WIDE R2, R5, 0x4, R2 ;  /* 0x0000000405027825 */ /* 0x001fca00078e0202 */
[----:B------:R-:W-:Y:S01]  /*0270*/  REDG.E.ADD.STRONG.GPU desc[UR4][R2.64], R7 ;  /* 0x000000070200798e */ /* 0x000fe2000c12e104 */
[----:B------:R-:W-:Y:S05]  /*0280*/  EXIT ;  /* 0x000000000000794d */ /* 0x000fea0003800000 */
.L_x_0:
[----:B------:R-:W-:-:S00]  /*0290*/  BRA `(.L_x_0) ;  /* 0xfffffffc00fc7947 */ /* 0x000fc0000383ffff */
[----:B------:R-:W-:-:S00]  /*02a0*/  NOP ;  /* 0x0000000000007918 */ /* 0x000fc00000000000 */
        /* <DEDUP_REMOVED lines=13> */
.L_x_1:


//--------------------- .nv.shared.reserved.0     --------------------------
	.section	.nv.shared.reserved.0,"aw",@nobits
	.weak		__nv_reservedSMEM_offset_0_alias
	.size		__nv_reservedSMEM_offset_0_alias, 0, 64
	.other		__nv_reservedSMEM_offset_0_alias,@"STO_CUDA_RESERVED_SHARED STV_DEFAULT"
__nv_reservedSMEM_offset_0_alias:
	.zero		0
	.zero		64


//--------------------- .nv.constant0._Z9histogramPiS_iii --------------------------
	.section	.nv.constant0._Z9histogramPiS_iii,"a",@progbits
	.sectionflags	@""
	.align	4
.nv.constant0._Z9histogramPiS_iii:
	.zero		924


//--------------------- SYMBOLS --------------------------

	.type		.nv.reservedSmem.offset0,@object
	.size		.nv.reservedSmem.offset0,0x4
